//
// Generated by NVIDIA NVVM Compiler
//
// Compiler Build ID: CL-36424714
// Cuda compilation tools, release 13.0, V13.0.88
// Based on NVVM 20.0.0
//

.version 9.0
.target sm_100
.address_size 64

	// .globl	_Z9reduce_v2PfS_
// _ZZ9reduce_v2PfS_E6shared has been demoted

.visible .entry _Z9reduce_v2PfS_(
	.param .u64 .ptr .align 1 _Z9reduce_v2PfS__param_0,
	.param .u64 .ptr .align 1 _Z9reduce_v2PfS__param_1
)
{
	.reg .pred 	%p<5>;
	.reg .b32 	%r<16>;
	.reg .b32 	%f<8>;
	.reg .b64 	%rd<11>;
	// demoted variable
	.shared .align 4 .b8 _ZZ9reduce_v2PfS_E6shared[4096];
	ld.param.u64 	%rd2, [_Z9reduce_v2PfS__param_0];
	ld.param.u64 	%rd1, [_Z9reduce_v2PfS__param_1];
	cvta.to.global.u64 	%rd3, %rd2;
	mov.u32 	%r1, %ctaid.x;
	mov.u32 	%r15, %ntid.x;
	mul.lo.s32 	%r7, %r15, %r1;
	shl.b32 	%r8, %r7, 1;
	mov.u32 	%r3, %tid.x;
	add.s32 	%r9, %r8, %r3;
	mul.wide.s32 	%rd4, %r9, 4;
	add.s64 	%rd5, %rd3, %rd4;
	ld.global.f32 	%f1, [%rd5];
	add.s32 	%r10, %r9, %r15;
	mul.wide.u32 	%rd6, %r10, 4;
	add.s64 	%rd7, %rd3, %rd6;
	ld.global.f32 	%f2, [%rd7];
	add.f32 	%f3, %f1, %f2;
	shl.b32 	%r11, %r3, 2;
	mov.u32 	%r12, _ZZ9reduce_v2PfS_E6shared;
	add.s32 	%r4, %r12, %r11;
	st.shared.f32 	[%r4], %f3;
	bar.sync 	0;
	setp.lt.u32 	%p1, %r15, 2;
	@%p1 bra 	$L__BB0_4;
$L__BB0_1:
	shr.u32 	%r6, %r15, 1;
	setp.ge.u32 	%p2, %r3, %r6;
	@%p2 bra 	$L__BB0_3;
	shl.b32 	%r13, %r6, 2;
	add.s32 	%r14, %r4, %r13;
	ld.shared.f32 	%f4, [%r14];
	ld.shared.f32 	%f5, [%r4];
	add.f32 	%f6, %f4, %f5;
	st.shared.f32 	[%r4], %f6;
$L__BB0_3:
	bar.sync 	0;
	setp.gt.u32 	%p3, %r15, 3;
	mov.u32 	%r15, %r6;
	@%p3 bra 	$L__BB0_1;
$L__BB0_4:
	setp.ne.s32 	%p4, %r3, 0;
	@%p4 bra 	$L__BB0_6;
	ld.shared.f32 	%f7, [_ZZ9reduce_v2PfS_E6shared];
	cvta.to.global.u64 	%rd8, %rd1;
	mul.wide.u32 	%rd9, %r1, 4;
	add.s64 	%rd10, %rd8, %rd9;
	st.global.f32 	[%rd10], %f7;
$L__BB0_6:
	ret;

}


// ===== COMPILED SASS (sm_100) =====

	.target	sm_100

	.elftype	@"ET_EXEC"


//--------------------- .note.nv.tkinfo           --------------------------
	.section	.note.nv.tkinfo,"",@"SHT_NOTE"
	.sectionflags	@"SHF_NOTE_NV_TKINFO"
	.tkinfo
        /*0018*/ 	.word	0x00000002
        /*0030*/ 	.string	""
        /*0030*/ 	.string	"ptxas"
        /*0030*/ 	.string	"Cuda compilation tools, release 13.0, V13.0.88"
        /*0030*/ 	.string	"Build cuda_13.0.r13.0/compiler.36424714_0"
        /*0030*/ 	.string	"-arch sm_100 -m 64 "



//--------------------- .note.nv.cuinfo           --------------------------
	.section	.note.nv.cuinfo,"",@"SHT_NOTE"
	.sectionflags	@"SHF_NOTE_NV_CUINFO"
        /*0018*/ 	.short	0x0002
        /*001a*/ 	.short	0x0064
        /*001c*/ 	.short	0x0082
	.zero		2


//--------------------- .nv.info                  --------------------------
	.section	.nv.info,"",@"SHT_CUDA_INFO"
	.align	4


	//----- nvinfo : EIATTR_REGCOUNT
	.align		4
        /*0000*/ 	.byte	0x04, 0x2f
        /*0002*/ 	.short	(.L_1 - .L_0)
	.align		4
.L_0:
        /*0004*/ 	.word	index@(_Z9reduce_v2PfS_)
        /*0008*/ 	.word	0x0000000e


	//----- nvinfo : EIATTR_FRAME_SIZE
	.align		4
.L_1:
        /*000c*/ 	.byte	0x04, 0x11
        /*000e*/ 	.short	(.L_3 - .L_2)
	.align		4
.L_2:
        /*0010*/ 	.word	index@(_Z9reduce_v2PfS_)
        /*0014*/ 	.word	0x00000000


	//----- nvinfo : EIATTR_MIN_STACK_SIZE
	.align		4
.L_3:
        /*0018*/ 	.byte	0x04, 0x12
        /*001a*/ 	.short	(.L_5 - .L_4)
	.align		4
.L_4:
        /*001c*/ 	.word	index@(_Z9reduce_v2PfS_)
        /*0020*/ 	.word	0x00000000
.L_5:


//--------------------- .nv.compat                --------------------------
	.section	.nv.compat,"",@"SHT_CUDA_COMPAT_INFO"
	.align	4
        /*0000*/ 	.byte	0x02, 0x09, 0x00, 0x00, 0x02, 0x02, 0x01, 0x00, 0x02, 0x05, 0x05, 0x00, 0x03, 0x07, 0x01, 0x01
        /*0010*/ 	.byte	0x02, 0x03, 0x00, 0x00, 0x02, 0x06, 0x01, 0x00, 0x04, 0x0b, 0x08, 0x00, 0x09, 0x00, 0x00, 0x00
        /*0020*/ 	.byte	0x00, 0x00, 0x00, 0x00


//--------------------- .nv.info._Z9reduce_v2PfS_ --------------------------
	.section	.nv.info._Z9reduce_v2PfS_,"",@"SHT_CUDA_INFO"
	.sectionflags	@""
	.align	4


	//----- nvinfo : EIATTR_CUDA_API_VERSION
	.align		4
        /*0000*/ 	.byte	0x04, 0x37
        /*0002*/ 	.short	(.L_7 - .L_6)
.L_6:
        /*0004*/ 	.word	0x00000082


	//----- nvinfo : EIATTR_KPARAM_INFO
	.align		4
.L_7:
        /*0008*/ 	.byte	0x04, 0x17
        /*000a*/ 	.short	(.L_9 - .L_8)
.L_8:
        /*000c*/ 	.word	0x00000000
        /*0010*/ 	.short	0x0001
        /*0012*/ 	.short	0x0008
        /*0014*/ 	.byte	0x00, 0xf5, 0x21, 0x00


	//----- nvinfo : EIATTR_KPARAM_INFO
	.align		4
.L_9:
        /*0018*/ 	.byte	0x04, 0x17
        /*001a*/ 	.short	(.L_11 - .L_10)
.L_10:
        /*001c*/ 	.word	0x00000000
        /*0020*/ 	.short	0x0000
        /*0022*/ 	.short	0x0000
        /*0024*/ 	.byte	0x00, 0xf5, 0x21, 0x00


	//----- nvinfo : EIATTR_SPARSE_MMA_MASK
	.align		4
.L_11:
        /*0028*/ 	.byte	0x03, 0x50
        /*002a*/ 	.short	0x0000


	//----- nvinfo : EIATTR_MAXREG_COUNT
	.align		4
        /*002c*/ 	.byte	0x03, 0x1b
        /*002e*/ 	.short	0x00ff


	//----- nvinfo : EIATTR_NUM_BARRIERS
	.align		4
        /*0030*/ 	.byte	0x02, 0x4c
        /*0032*/ 	.byte	0x01
	.zero		1


	//----- nvinfo : EIATTR_MERCURY_ISA_VERSION
	.align		4
        /*0034*/ 	.byte	0x03, 0x5f
        /*0036*/ 	.short	0x0101


	//----- nvinfo : EIATTR_VRC_CTA_INIT_COUNT
	.align		4
        /*0038*/ 	.byte	0x02, 0x4a
	.zero		1
	.zero		1


	//----- nvinfo : EIATTR_EXIT_INSTR_OFFSETS
	.align		4
        /*003c*/ 	.byte	0x04, 0x1c
        /*003e*/ 	.short	(.L_13 - .L_12)


	//   ....[0]....
.L_12:
        /*0040*/ 	.word	0x00000230


	//   ....[1]....
        /*0044*/ 	.word	0x000002b0


	//----- nvinfo : EIATTR_CBANK_PARAM_SIZE
	.align		4
.L_13:
        /*0048*/ 	.byte	0x03, 0x19
        /*004a*/ 	.short	0x0010


	//----- nvinfo : EIATTR_PARAM_CBANK
	.align		4
        /*004c*/ 	.byte	0x04, 0x0a
        /*004e*/ 	.short	(.L_15 - .L_14)
	.align		4
.L_14:
        /*0050*/ 	.word	index@(.nv.constant0._Z9reduce_v2PfS_)
        /*0054*/ 	.short	0x0380
        /*0056*/ 	.short	0x0010


	//----- nvinfo : EIATTR_SW_WAR
	.align		4
.L_15:
        /*0058*/ 	.byte	0x04, 0x36
        /*005a*/ 	.short	(.L_17 - .L_16)
.L_16:
        /*005c*/ 	.word	0x00000008
.L_17:


//--------------------- .nv.callgraph             --------------------------
	.section	.nv.callgraph,"",@"SHT_CUDA_CALLGRAPH"
	.align	4
	.sectionentsize	8
	.align		4
        /*0000*/ 	.word	0x00000000
	.align		4
        /*0004*/ 	.word	0xffffffff
	.align		4
        /*0008*/ 	.word	0x00000000
	.align		4
        /*000c*/ 	.word	0xfffffffe
	.align		4
        /*0010*/ 	.word	0x00000000
	.align		4
        /*0014*/ 	.word	0xfffffffd
	.align		4
        /*0018*/ 	.word	0x00000000
	.align		4
        /*001c*/ 	.word	0xfffffffc


//--------------------- .text._Z9reduce_v2PfS_    --------------------------
	.section	.text._Z9reduce_v2PfS_,"ax",@progbits
	.align	128
        .global         _Z9reduce_v2PfS_
        .type           _Z9reduce_v2PfS_,@function
        .size           _Z9reduce_v2PfS_,(.L_x_3 - _Z9reduce_v2PfS_)
        .other          _Z9reduce_v2PfS_,@"STO_CUDA_ENTRY STV_DEFAULT"
_Z9reduce_v2PfS_:
.text._Z9reduce_v2PfS_:
[----:B------:R-:W-:Y:S01]  /*0000*/  LDC R1, c[0x0][0x37c] ;  /* 0x0000df00ff017b82 */ /* 0x000fe20000000800 */
[----:B------:R-:W0:Y:S01]  /*0010*/  S2R R9, SR_CTAID.X ;  /* 0x0000000000097919 */ /* 0x000e220000002500 */
[----:B------:R-:W0:Y:S06]  /*0020*/  LDCU UR8, c[0x0][0x360] ;  /* 0x00006c00ff0877ac */ /* 0x000e2c0008000800 */
[----:B------:R-:W1:Y:S01]  /*0030*/  LDC.64 R4, c[0x0][0x380] ;  /* 0x0000e000ff047b82 */ /* 0x000e620000000a00 */
[----:B------:R-:W2:Y:S01]  /*0040*/  S2R R11, SR_TID.X ;  /* 0x00000000000b7919 */ /* 0x000ea20000002100 */
[----:B------:R-:W3:Y:S01]  /*0050*/  LDCU.64 UR6, c[0x0][0x358] ;  /* 0x00006b00ff0677ac */ /* 0x000ee20008000a00 */
[----:B0-----:R-:W-:-:S05]  /*0060*/  IMAD R0, R9, UR8, RZ ;  /* 0x0000000809007c24 */ /* 0x001fca000f8e02ff */
[----:B--2---:R-:W-:-:S04]  /*0070*/  LEA R3, R0, R11, 0x1 ;  /* 0x0000000b00037211 */ /* 0x004fc800078e08ff */
[C---:B------:R-:W-:Y:S01]  /*0080*/  IADD3 R7, PT, PT, R3.reuse, UR8, RZ ;  /* 0x0000000803077c10 */ /* 0x040fe2000fffe0ff */
[----:B-1----:R-:W-:-:S04]  /*0090*/  IMAD.WIDE R2, R3, 0x4, R4 ;  /* 0x0000000403027825 */ /* 0x002fc800078e0204 */
[----:B------:R-:W-:Y:S02]  /*00a0*/  IMAD.WIDE.U32 R4, R7, 0x4, R4 ;  /* 0x0000000407047825 */ /* 0x000fe400078e0004 */
[----:B---3--:R-:W2:Y:S04]  /*00b0*/  LDG.E R2, desc[UR6][R2.64] ;  /* 0x0000000602027981 */ /* 0x008ea8000c1e1900 */
[----:B------:R-:W2:Y:S01]  /*00c0*/  LDG.E R5, desc[UR6][R4.64] ;  /* 0x0000000604057981 */ /* 0x000ea2000c1e1900 */
[----:B------:R-:W0:Y:S01]  /*00d0*/  S2UR UR5, SR_CgaCtaId ;  /* 0x00000000000579c3 */ /* 0x000e220000008800 */
[----:B------:R-:W-:Y:S01]  /*00e0*/  UMOV UR4, 0x400 ;  /* 0x0000040000047882 */ /* 0x000fe20000000000 */
[----:B------:R-:W-:Y:S01]  /*00f0*/  UISETP.GE.U32.AND UP0, UPT, UR8, 0x2, UPT ;  /* 0x000000020800788c */ /* 0x000fe2000bf06070 */
[----:B------:R-:W-:Y:S01]  /*0100*/  ISETP.NE.AND P0, PT, R11, RZ, PT ;  /* 0x000000ff0b00720c */ /* 0x000fe20003f05270 */
[----:B0-----:R-:W-:-:S06]  /*0110*/  ULEA UR4, UR5, UR4, 0x18 ;  /* 0x0000000405047291 */ /* 0x001fcc000f8ec0ff */
[----:B------:R-:W-:Y:S01]  /*0120*/  LEA R7, R11, UR4, 0x2 ;  /* 0x000000040b077c11 */ /* 0x000fe2000f8e10ff */
[----:B--2---:R-:W-:-:S05]  /*0130*/  FADD R0, R2, R5 ;  /* 0x0000000502007221 */ /* 0x004fca0000000000 */
[----:B------:R0:W-:Y:S01]  /*0140*/  STS [R7], R0 ;  /* 0x0000000007007388 */ /* 0x0001e20000000800 */
[----:B------:R-:W-:Y:S06]  /*0150*/  BAR.SYNC.DEFER_BLOCKING 0x0 ;  /* 0x0000000000007b1d */ /* 0x000fec0000010000 */
[----:B------:R-:W-:Y:S05]  /*0160*/  BRA.U !UP0, `(.L_x_0) ;  /* 0x0000000108307547 */ /* 0x000fea000b800000 */
[----:B0-----:R-:W-:-:S07]  /*0170*/  IMAD.U32 R0, RZ, RZ, UR8 ;  /* 0x00000008ff007e24 */ /* 0x001fce000f8e00ff */
.L_x_1:
[----:B------:R-:W-:-:S04]  /*0180*/  SHF.R.U32.HI R6, RZ, 0x1, R0 ;  /* 0x00000001ff067819 */ /* 0x000fc80000011600 */
[----:B------:R-:W-:-:S13]  /*0190*/  ISETP.GE.U32.AND P1, PT, R11, R6, PT ;  /* 0x000000060b00720c */ /* 0x000fda0003f26070 */
[----:B------:R-:W-:Y:S01]  /*01a0*/  @!P1 LEA R2, R6, R7, 0x2 ;  /* 0x0000000706029211 */ /* 0x000fe200078e10ff */
[----:B------:R-:W-:Y:S05]  /*01b0*/  @!P1 LDS R3, [R7] ;  /* 0x0000000007039984 */ /* 0x000fea0000000800 */
[----:B------:R-:W0:Y:S02]  /*01c0*/  @!P1 LDS R2, [R2] ;  /* 0x0000000002029984 */ /* 0x000e240000000800 */
[----:B0-----:R-:W-:-:S05]  /*01d0*/  @!P1 FADD R4, R2, R3 ;  /* 0x0000000302049221 */ /* 0x001fca0000000000 */
[----:B------:R1:W-:Y:S01]  /*01e0*/  @!P1 STS [R7], R4 ;  /* 0x0000000407009388 */ /* 0x0003e20000000800 */
[----:B------:R-:W-:Y:S01]  /*01f0*/  BAR.SYNC.DEFER_BLOCKING 0x0 ;  /* 0x0000000000007b1d */ /* 0x000fe20000010000 */
[----:B------:R-:W-:Y:S01]  /*0200*/  ISETP.GT.U32.AND P1, PT, R0, 0x3, PT ;  /* 0x000000030000780c */ /* 0x000fe20003f24070 */
[----:B------:R-:W-:-:S12]  /*0210*/  IMAD.MOV.U32 R0, RZ, RZ, R6 ;  /* 0x000000ffff007224 */ /* 0x000fd800078e0006 */
[----:B-1----:R-:W-:Y:S05]  /*0220*/  @P1 BRA `(.L_x_1) ;  /* 0xfffffffc00d41947 */ /* 0x002fea000383ffff */
.L_x_0:
[----:B------:R-:W-:Y:S05]  /*0230*/  @P0 EXIT ;  /* 0x000000000000094d */ /* 0x000fea0003800000 */
[----:B------:R-:W1:Y:S01]  /*0240*/  S2UR UR5, SR_CgaCtaId ;  /* 0x00000000000579c3 */ /* 0x000e620000008800 */
[----:B------:R-:W-:-:S07]  /*0250*/  UMOV UR4, 0x400 ;  /* 0x0000040000047882 */ /* 0x000fce0000000000 */
[----:B------:R-:W2:Y:S01]  /*0260*/  LDC.64 R2, c[0x0][0x388] ;  /* 0x0000e200ff027b82 */ /* 0x000ea20000000a00 */
[----:B-1----:R-:W-:Y:S01]  /*0270*/  ULEA UR4, UR5, UR4, 0x18 ;  /* 0x0000000405047291 */ /* 0x002fe2000f8ec0ff */
[----:B--2---:R-:W-:-:S08]  /*0280*/  IMAD.WIDE.U32 R2, R9, 0x4, R2 ;  /* 0x0000000409027825 */ /* 0x004fd000078e0002 */
[----:B------:R-:W1:Y:S04]  /*0290*/  LDS R5, [UR4] ;  /* 0x00000004ff057984 */ /* 0x000e680008000800 */
[----:B-1----:R-:W-:Y:S01]  /*02a0*/  STG.E desc[UR6][R2.64], R5 ;  /* 0x0000000502007986 */ /* 0x002fe2000c101906 */
[----:B------:R-:W-:Y:S05]  /*02b0*/  EXIT ;  /* 0x000000000000794d */ /* 0x000fea0003800000 */
.L_x_2:
[----:B------:R-:W-:-:S00]  /*02c0*/  BRA `(.L_x_2) ;  /* 0xfffffffc00fc7947 */ /* 0x000fc0000383ffff */
[----:B------:R-:W-:-:S00]  /*02d0*/  NOP ;  /* 0x0000000000007918 */ /* 0x000fc00000000000 */
        /* <DEDUP_REMOVED lines=10> */
.L_x_3:


//--------------------- .nv.shared._Z9reduce_v2PfS_ --------------------------
	.section	.nv.shared._Z9reduce_v2PfS_,"aw",@nobits
	.sectionflags	@""
	.align	4
.nv.shared._Z9reduce_v2PfS_:
	.zero		5120


//--------------------- .nv.shared.reserved.0     --------------------------
	.section	.nv.shared.reserved.0,"aw",@nobits
	.weak		__nv_reservedSMEM_offset_0_alias
	.size		__nv_reservedSMEM_offset_0_alias, 0, 64
	.other		__nv_reservedSMEM_offset_0_alias,@"STO_CUDA_RESERVED_SHARED STV_DEFAULT"
__nv_reservedSMEM_offset_0_alias:
	.zero		0
	.zero		64


//--------------------- .nv.constant0._Z9reduce_v2PfS_ --------------------------
	.section	.nv.constant0._Z9reduce_v2PfS_,"a",@progbits
	.sectionflags	@""
	.align	4
.nv.constant0._Z9reduce_v2PfS_:
	.zero		912


//--------------------- SYMBOLS --------------------------

	.type		.nv.reservedSmem.offset0,@object
	.size		.nv.reservedSmem.offset0,0x4
	.type		.nv.reservedSmem.cap,@object
	.size		.nv.reservedSmem.cap,0x4
